//
// Generated by NVIDIA NVVM Compiler
//
// Compiler Build ID: CL-36424714
// Cuda compilation tools, release 13.0, V13.0.88
// Based on NVVM 20.0.0
//

.version 9.0
.target sm_100
.address_size 64

	// .globl	_Z24persistent_matmul_kernelPKfS0_Pfiiii

.visible .entry _Z24persistent_matmul_kernelPKfS0_Pfiiii(
	.param .u64 .ptr .align 1 _Z24persistent_matmul_kernelPKfS0_Pfiiii_param_0,
	.param .u64 .ptr .align 1 _Z24persistent_matmul_kernelPKfS0_Pfiiii_param_1,
	.param .u64 .ptr .align 1 _Z24persistent_matmul_kernelPKfS0_Pfiiii_param_2,
	.param .u32 _Z24persistent_matmul_kernelPKfS0_Pfiiii_param_3,
	.param .u32 _Z24persistent_matmul_kernelPKfS0_Pfiiii_param_4,
	.param .u32 _Z24persistent_matmul_kernelPKfS0_Pfiiii_param_5,
	.param .u32 _Z24persistent_matmul_kernelPKfS0_Pfiiii_param_6
)
{
	.reg .pred 	%p<14>;
	.reg .b32 	%r<48>;
	.reg .b32 	%f<67>;
	.reg .b64 	%rd<41>;

	ld.param.u64 	%rd4, [_Z24persistent_matmul_kernelPKfS0_Pfiiii_param_0];
	ld.param.u64 	%rd5, [_Z24persistent_matmul_kernelPKfS0_Pfiiii_param_1];
	ld.param.u64 	%rd6, [_Z24persistent_matmul_kernelPKfS0_Pfiiii_param_2];
	ld.param.u32 	%r25, [_Z24persistent_matmul_kernelPKfS0_Pfiiii_param_3];
	ld.param.u32 	%r26, [_Z24persistent_matmul_kernelPKfS0_Pfiiii_param_4];
	ld.param.u32 	%r27, [_Z24persistent_matmul_kernelPKfS0_Pfiiii_param_5];
	ld.param.u32 	%r28, [_Z24persistent_matmul_kernelPKfS0_Pfiiii_param_6];
	cvta.to.global.u64 	%rd1, %rd5;
	cvta.to.global.u64 	%rd2, %rd4;
	cvta.to.global.u64 	%rd3, %rd6;
	mov.u32 	%r40, %ctaid.x;
	mov.u32 	%r2, %tid.x;
	setp.ge.s32 	%p1, %r40, %r25;
	@%p1 bra 	$L__BB0_20;
	setp.gt.s32 	%p2, %r26, 0;
	@%p2 bra 	$L__BB0_2;
	bra.uni 	$L__BB0_17;
$L__BB0_2:
	and.b32  	%r3, %r26, 7;
	and.b32  	%r4, %r26, 3;
	and.b32  	%r5, %r26, 2147483640;
	and.b32  	%r6, %r26, 1;
	neg.s32 	%r7, %r5;
	shl.b32 	%r8, %r27, 3;
	mul.wide.s32 	%rd33, %r27, 4;
$L__BB0_3:
	setp.lt.s32 	%p5, %r2, %r27;
	@%p5 bra 	$L__BB0_5;
$L__BB0_4:
	add.s32 	%r40, %r40, %r28;
	setp.lt.s32 	%p13, %r40, %r25;
	@%p13 bra 	$L__BB0_3;
	bra.uni 	$L__BB0_20;
$L__BB0_5:
	setp.lt.u32 	%p6, %r26, 8;
	mul.lo.s32 	%r17, %r40, %r26;
	mov.f32 	%f66, 0f00000000;
	mov.b32 	%r45, 0;
	@%p6 bra 	$L__BB0_8;
	mov.f32 	%f66, 0f00000000;
	mov.u32 	%r41, %r17;
	mov.u32 	%r42, %r2;
	mov.u32 	%r43, %r7;
$L__BB0_7:
	.pragma "nounroll";
	mul.wide.s32 	%rd9, %r41, 4;
	add.s64 	%rd10, %rd2, %rd9;
	ld.global.f32 	%f16, [%rd10];
	mul.wide.s32 	%rd11, %r42, 4;
	add.s64 	%rd12, %rd1, %rd11;
	ld.global.f32 	%f17, [%rd12];
	fma.rn.f32 	%f18, %f16, %f17, %f66;
	ld.global.f32 	%f19, [%rd10+4];
	mul.wide.s32 	%rd13, %r27, 4;
	add.s64 	%rd14, %rd12, %rd13;
	ld.global.f32 	%f20, [%rd14];
	fma.rn.f32 	%f21, %f19, %f20, %f18;
	ld.global.f32 	%f22, [%rd10+8];
	add.s64 	%rd15, %rd14, %rd13;
	ld.global.f32 	%f23, [%rd15];
	fma.rn.f32 	%f24, %f22, %f23, %f21;
	ld.global.f32 	%f25, [%rd10+12];
	add.s64 	%rd16, %rd15, %rd13;
	ld.global.f32 	%f26, [%rd16];
	fma.rn.f32 	%f27, %f25, %f26, %f24;
	ld.global.f32 	%f28, [%rd10+16];
	add.s64 	%rd17, %rd16, %rd13;
	ld.global.f32 	%f29, [%rd17];
	fma.rn.f32 	%f30, %f28, %f29, %f27;
	ld.global.f32 	%f31, [%rd10+20];
	add.s64 	%rd18, %rd17, %rd13;
	ld.global.f32 	%f32, [%rd18];
	fma.rn.f32 	%f33, %f31, %f32, %f30;
	ld.global.f32 	%f34, [%rd10+24];
	add.s64 	%rd19, %rd18, %rd13;
	ld.global.f32 	%f35, [%rd19];
	fma.rn.f32 	%f36, %f34, %f35, %f33;
	ld.global.f32 	%f37, [%rd10+28];
	add.s64 	%rd20, %rd19, %rd13;
	ld.global.f32 	%f38, [%rd20];
	fma.rn.f32 	%f66, %f37, %f38, %f36;
	add.s32 	%r43, %r43, 8;
	add.s32 	%r42, %r42, %r8;
	add.s32 	%r41, %r41, 8;
	setp.eq.s32 	%p7, %r43, 0;
	mov.u32 	%r45, %r5;
	@%p7 bra 	$L__BB0_8;
	bra.uni 	$L__BB0_7;
$L__BB0_8:
	setp.eq.s32 	%p8, %r3, 0;
	@%p8 bra 	$L__BB0_16;
	add.s32 	%r32, %r3, -1;
	setp.lt.u32 	%p9, %r32, 3;
	@%p9 bra 	$L__BB0_11;
	add.s32 	%r33, %r45, %r17;
	mul.wide.s32 	%rd21, %r33, 4;
	add.s64 	%rd22, %rd2, %rd21;
	ld.global.f32 	%f40, [%rd22];
	mad.lo.s32 	%r34, %r45, %r27, %r2;
	mul.wide.s32 	%rd23, %r34, 4;
	add.s64 	%rd24, %rd1, %rd23;
	ld.global.f32 	%f41, [%rd24];
	fma.rn.f32 	%f42, %f40, %f41, %f66;
	ld.global.f32 	%f43, [%rd22+4];
	add.s64 	%rd26, %rd24, %rd33;
	ld.global.f32 	%f44, [%rd26];
	fma.rn.f32 	%f45, %f43, %f44, %f42;
	ld.global.f32 	%f46, [%rd22+8];
	add.s64 	%rd27, %rd26, %rd33;
	ld.global.f32 	%f47, [%rd27];
	fma.rn.f32 	%f48, %f46, %f47, %f45;
	ld.global.f32 	%f49, [%rd22+12];
	add.s64 	%rd28, %rd27, %rd33;
	ld.global.f32 	%f50, [%rd28];
	fma.rn.f32 	%f66, %f49, %f50, %f48;
	add.s32 	%r45, %r45, 4;
$L__BB0_11:
	setp.eq.s32 	%p10, %r4, 0;
	@%p10 bra 	$L__BB0_16;
	setp.eq.s32 	%p11, %r4, 1;
	@%p11 bra 	$L__BB0_14;
	add.s32 	%r35, %r45, %r17;
	mul.wide.s32 	%rd29, %r35, 4;
	add.s64 	%rd30, %rd2, %rd29;
	ld.global.f32 	%f52, [%rd30];
	mad.lo.s32 	%r36, %r45, %r27, %r2;
	mul.wide.s32 	%rd31, %r36, 4;
	add.s64 	%rd32, %rd1, %rd31;
	ld.global.f32 	%f53, [%rd32];
	fma.rn.f32 	%f54, %f52, %f53, %f66;
	ld.global.f32 	%f55, [%rd30+4];
	add.s64 	%rd34, %rd32, %rd33;
	ld.global.f32 	%f56, [%rd34];
	fma.rn.f32 	%f66, %f55, %f56, %f54;
	add.s32 	%r45, %r45, 2;
$L__BB0_14:
	setp.eq.s32 	%p12, %r6, 0;
	@%p12 bra 	$L__BB0_16;
	add.s32 	%r37, %r45, %r17;
	mul.wide.s32 	%rd35, %r37, 4;
	add.s64 	%rd36, %rd2, %rd35;
	ld.global.f32 	%f57, [%rd36];
	mad.lo.s32 	%r38, %r45, %r27, %r2;
	mul.wide.s32 	%rd37, %r38, 4;
	add.s64 	%rd38, %rd1, %rd37;
	ld.global.f32 	%f58, [%rd38];
	fma.rn.f32 	%f66, %f57, %f58, %f66;
$L__BB0_16:
	mad.lo.s32 	%r39, %r40, %r27, %r2;
	mul.wide.s32 	%rd39, %r39, 4;
	add.s64 	%rd40, %rd3, %rd39;
	st.global.f32 	[%rd40], %f66;
	bra.uni 	$L__BB0_4;
$L__BB0_17:
	setp.ge.s32 	%p3, %r2, %r27;
	@%p3 bra 	$L__BB0_19;
	mad.lo.s32 	%r29, %r40, %r27, %r2;
	mul.wide.s32 	%rd7, %r29, 4;
	add.s64 	%rd8, %rd3, %rd7;
	mov.b32 	%r30, 0;
	st.global.u32 	[%rd8], %r30;
$L__BB0_19:
	add.s32 	%r40, %r40, %r28;
	setp.lt.s32 	%p4, %r40, %r25;
	@%p4 bra 	$L__BB0_17;
$L__BB0_20:
	ret;

}


// ===== COMPILED SASS (sm_100) =====

	.target	sm_100

	.elftype	@"ET_EXEC"


//--------------------- .note.nv.tkinfo           --------------------------
	.section	.note.nv.tkinfo,"",@"SHT_NOTE"
	.sectionflags	@"SHF_NOTE_NV_TKINFO"
	.tkinfo
        /*0018*/ 	.word	0x00000002
        /*0030*/ 	.string	""
        /*0030*/ 	.string	"ptxas"
        /*0030*/ 	.string	"Cuda compilation tools, release 13.0, V13.0.88"
        /*0030*/ 	.string	"Build cuda_13.0.r13.0/compiler.36424714_0"
        /*0030*/ 	.string	"-arch sm_100 -m 64 "



//--------------------- .note.nv.cuinfo           --------------------------
	.section	.note.nv.cuinfo,"",@"SHT_NOTE"
	.sectionflags	@"SHF_NOTE_NV_CUINFO"
        /*0018*/ 	.short	0x0002
        /*001a*/ 	.short	0x0064
        /*001c*/ 	.short	0x0082
	.zero		2


//--------------------- .nv.info                  --------------------------
	.section	.nv.info,"",@"SHT_CUDA_INFO"
	.align	4


	//----- nvinfo : EIATTR_REGCOUNT
	.align		4
        /*0000*/ 	.byte	0x04, 0x2f
        /*0002*/ 	.short	(.L_1 - .L_0)
	.align		4
.L_0:
        /*0004*/ 	.word	index@(_Z24persistent_matmul_kernelPKfS0_Pfiiii)
        /*0008*/ 	.word	0x00000020


	//----- nvinfo : EIATTR_FRAME_SIZE
	.align		4
.L_1:
        /*000c*/ 	.byte	0x04, 0x11
        /*000e*/ 	.short	(.L_3 - .L_2)
	.align		4
.L_2:
        /*0010*/ 	.word	index@(_Z24persistent_matmul_kernelPKfS0_Pfiiii)
        /*0014*/ 	.word	0x00000000


	//----- nvinfo : EIATTR_MIN_STACK_SIZE
	.align		4
.L_3:
        /*0018*/ 	.byte	0x04, 0x12
        /*001a*/ 	.short	(.L_5 - .L_4)
	.align		4
.L_4:
        /*001c*/ 	.word	index@(_Z24persistent_matmul_kernelPKfS0_Pfiiii)
        /*0020*/ 	.word	0x00000000
.L_5:


//--------------------- .nv.compat                --------------------------
	.section	.nv.compat,"",@"SHT_CUDA_COMPAT_INFO"
	.align	4
        /*0000*/ 	.byte	0x02, 0x09, 0x00, 0x00, 0x02, 0x02, 0x01, 0x00, 0x02, 0x05, 0x05, 0x00, 0x03, 0x07, 0x01, 0x01
        /*0010*/ 	.byte	0x02, 0x03, 0x00, 0x00, 0x02, 0x06, 0x01, 0x00, 0x04, 0x0b, 0x08, 0x00, 0x09, 0x00, 0x00, 0x00
        /*0020*/ 	.byte	0x00, 0x00, 0x00, 0x00


//--------------------- .nv.info._Z24persistent_matmul_kernelPKfS0_Pfiiii --------------------------
	.section	.nv.info._Z24persistent_matmul_kernelPKfS0_Pfiiii,"",@"SHT_CUDA_INFO"
	.sectionflags	@""
	.align	4


	//----- nvinfo : EIATTR_CUDA_API_VERSION
	.align		4
        /*0000*/ 	.byte	0x04, 0x37
        /*0002*/ 	.short	(.L_7 - .L_6)
.L_6:
        /*0004*/ 	.word	0x00000082


	//----- nvinfo : EIATTR_KPARAM_INFO
	.align		4
.L_7:
        /*0008*/ 	.byte	0x04, 0x17
        /*000a*/ 	.short	(.L_9 - .L_8)
.L_8:
        /*000c*/ 	.word	0x00000000
        /*0010*/ 	.short	0x0006
        /*0012*/ 	.short	0x0024
        /*0014*/ 	.byte	0x00, 0xf0, 0x11, 0x00


	//----- nvinfo : EIATTR_KPARAM_INFO
	.align		4
.L_9:
        /*0018*/ 	.byte	0x04, 0x17
        /*001a*/ 	.short	(.L_11 - .L_10)
.L_10:
        /*001c*/ 	.word	0x00000000
        /*0020*/ 	.short	0x0005
        /*0022*/ 	.short	0x0020
        /*0024*/ 	.byte	0x00, 0xf0, 0x11, 0x00


	//----- nvinfo : EIATTR_KPARAM_INFO
	.align		4
.L_11:
        /*0028*/ 	.byte	0x04, 0x17
        /*002a*/ 	.short	(.L_13 - .L_12)
.L_12:
        /*002c*/ 	.word	0x00000000
        /*0030*/ 	.short	0x0004
        /*0032*/ 	.short	0x001c
        /*0034*/ 	.byte	0x00, 0xf0, 0x11, 0x00


	//----- nvinfo : EIATTR_KPARAM_INFO
	.align		4
.L_13:
        /*0038*/ 	.byte	0x04, 0x17
        /*003a*/ 	.short	(.L_15 - .L_14)
.L_14:
        /*003c*/ 	.word	0x00000000
        /*0040*/ 	.short	0x0003
        /*0042*/ 	.short	0x0018
        /*0044*/ 	.byte	0x00, 0xf0, 0x11, 0x00


	//----- nvinfo : EIATTR_KPARAM_INFO
	.align		4
.L_15:
        /*0048*/ 	.byte	0x04, 0x17
        /*004a*/ 	.short	(.L_17 - .L_16)
.L_16:
        /*004c*/ 	.word	0x00000000
        /*0050*/ 	.short	0x0002
        /*0052*/ 	.short	0x0010
        /*0054*/ 	.byte	0x00, 0xf5, 0x21, 0x00


	//----- nvinfo : EIATTR_KPARAM_INFO
	.align		4
.L_17:
        /*0058*/ 	.byte	0x04, 0x17
        /*005a*/ 	.short	(.L_19 - .L_18)
.L_18:
        /*005c*/ 	.word	0x00000000
        /*0060*/ 	.short	0x0001
        /*0062*/ 	.short	0x0008
        /*0064*/ 	.byte	0x00, 0xf5, 0x21, 0x00


	//----- nvinfo : EIATTR_KPARAM_INFO
	.align		4
.L_19:
        /*0068*/ 	.byte	0x04, 0x17
        /*006a*/ 	.short	(.L_21 - .L_20)
.L_20:
        /*006c*/ 	.word	0x00000000
        /*0070*/ 	.short	0x0000
        /*0072*/ 	.short	0x0000
        /*0074*/ 	.byte	0x00, 0xf5, 0x21, 0x00


	//----- nvinfo : EIATTR_SPARSE_MMA_MASK
	.align		4
.L_21:
        /*0078*/ 	.byte	0x03, 0x50
        /*007a*/ 	.short	0x0000


	//----- nvinfo : EIATTR_MAXREG_COUNT
	.align		4
        /*007c*/ 	.byte	0x03, 0x1b
        /*007e*/ 	.short	0x00ff


	//----- nvinfo : EIATTR_MERCURY_ISA_VERSION
	.align		4
        /*0080*/ 	.byte	0x03, 0x5f
        /*0082*/ 	.short	0x0101


	//----- nvinfo : EIATTR_VRC_CTA_INIT_COUNT
	.align		4
        /*0084*/ 	.byte	0x02, 0x4a
	.zero		1
	.zero		1


	//----- nvinfo : EIATTR_EXIT_INSTR_OFFSETS
	.align		4
        /*0088*/ 	.byte	0x04, 0x1c
        /*008a*/ 	.short	(.L_23 - .L_22)


	//   ....[0]....
.L_22:
        /*008c*/ 	.word	0x00000040


	//   ....[1]....
        /*0090*/ 	.word	0x00000160


	//   ....[2]....
        /*0094*/ 	.word	0x00000920


	//----- nvinfo : EIATTR_CRS_STACK_SIZE
	.align		4
.L_23:
        /*0098*/ 	.byte	0x04, 0x1e
        /*009a*/ 	.short	(.L_25 - .L_24)
.L_24:
        /*009c*/ 	.word	0x00000000


	//----- nvinfo : EIATTR_CBANK_PARAM_SIZE
	.align		4
.L_25:
        /*00a0*/ 	.byte	0x03, 0x19
        /*00a2*/ 	.short	0x0028


	//----- nvinfo : EIATTR_PARAM_CBANK
	.align		4
        /*00a4*/ 	.byte	0x04, 0x0a
        /*00a6*/ 	.short	(.L_27 - .L_26)
	.align		4
.L_26:
        /*00a8*/ 	.word	index@(.nv.constant0._Z24persistent_matmul_kernelPKfS0_Pfiiii)
        /*00ac*/ 	.short	0x0380
        /*00ae*/ 	.short	0x0028


	//----- nvinfo : EIATTR_SW_WAR
	.align		4
.L_27:
        /*00b0*/ 	.byte	0x04, 0x36
        /*00b2*/ 	.short	(.L_29 - .L_28)
.L_28:
        /*00b4*/ 	.word	0x00000008
.L_29:


//--------------------- .nv.callgraph             --------------------------
	.section	.nv.callgraph,"",@"SHT_CUDA_CALLGRAPH"
	.align	4
	.sectionentsize	8
	.align		4
        /*0000*/ 	.word	0x00000000
	.align		4
        /*0004*/ 	.word	0xffffffff
	.align		4
        /*0008*/ 	.word	0x00000000
	.align		4
        /*000c*/ 	.word	0xfffffffe
	.align		4
        /*0010*/ 	.word	0x00000000
	.align		4
        /*0014*/ 	.word	0xfffffffd
	.align		4
        /*0018*/ 	.word	0x00000000
	.align		4
        /*001c*/ 	.word	0xfffffffc


//--------------------- .text._Z24persistent_matmul_kernelPKfS0_Pfiiii --------------------------
	.section	.text._Z24persistent_matmul_kernelPKfS0_Pfiiii,"ax",@progbits
	.align	128
        .global         _Z24persistent_matmul_kernelPKfS0_Pfiiii
        .type           _Z24persistent_matmul_kernelPKfS0_Pfiiii,@function
        .size           _Z24persistent_matmul_kernelPKfS0_Pfiiii,(.L_x_10 - _Z24persistent_matmul_kernelPKfS0_Pfiiii)
        .other          _Z24persistent_matmul_kernelPKfS0_Pfiiii,@"STO_CUDA_ENTRY STV_DEFAULT"
_Z24persistent_matmul_kernelPKfS0_Pfiiii:
.text._Z24persistent_matmul_kernelPKfS0_Pfiiii:
[----:B------:R-:W-:Y:S08]  /*0000*/  LDC R1, c[0x0][0x37c] ;  /* 0x0000df00ff017b82 */ /* 0x000ff00000000800 */
[----:B------:R-:W0:Y:S08]  /*0010*/  S2UR UR4, SR_CTAID.X ;  /* 0x00000000000479c3 */ /* 0x000e300000002500 */
[----:B------:R-:W0:Y:S02]  /*0020*/  LDC R0, c[0x0][0x398] ;  /* 0x0000e600ff007b82 */ /* 0x000e240000000800 */
[----:B0-----:R-:W-:-:S13]  /*0030*/  ISETP.LE.AND P0, PT, R0, UR4, PT ;  /* 0x0000000400007c0c */ /* 0x001fda000bf03270 */
[----:B------:R-:W-:Y:S05]  /*0040*/  @P0 EXIT ;  /* 0x000000000000094d */ /* 0x000fea0003800000 */
[----:B------:R-:W0:Y:S01]  /*0050*/  LDC R17, c[0x0][0x39c] ;  /* 0x0000e700ff117b82 */ /* 0x000e220000000800 */
[----:B------:R-:W1:Y:S01]  /*0060*/  S2R R14, SR_TID.X ;  /* 0x00000000000e7919 */ /* 0x000e620000002100 */
[----:B------:R-:W2:Y:S01]  /*0070*/  LDCU.64 UR6, c[0x0][0x358] ;  /* 0x00006b00ff0677ac */ /* 0x000ea20008000a00 */
[----:B0-----:R-:W-:-:S13]  /*0080*/  ISETP.GT.AND P0, PT, R17, RZ, PT ;  /* 0x000000ff1100720c */ /* 0x001fda0003f04270 */
[----:B-12---:R-:W-:Y:S05]  /*0090*/  @P0 BRA `(.L_x_0) ;  /* 0x0000000000340947 */ /* 0x006fea0003800000 */
[----:B------:R-:W0:Y:S01]  /*00a0*/  LDCU UR5, c[0x0][0x3a0] ;  /* 0x00007400ff0577ac */ /* 0x000e220008000800 */
[----:B------:R-:W1:Y:S01]  /*00b0*/  LDCU UR8, c[0x0][0x398] ;  /* 0x00007300ff0877ac */ /* 0x000e620008000800 */
[----:B0-----:R-:W-:Y:S01]  /*00c0*/  ISETP.GE.AND P0, PT, R14, UR5, PT ;  /* 0x000000050e007c0c */ /* 0x001fe2000bf06270 */
[----:B------:R-:W0:-:S12]  /*00d0*/  LDCU UR5, c[0x0][0x3a4] ;  /* 0x00007480ff0577ac */ /* 0x000e180008000800 */
[----:B------:R-:W2:Y:S08]  /*00e0*/  @!P0 LDC R7, c[0x0][0x3a0] ;  /* 0x0000e800ff078b82 */ /* 0x000eb00000000800 */
[----:B01----:R-:W3:Y:S02]  /*00f0*/  @!P0 LDC.64 R4, c[0x0][0x390] ;  /* 0x0000e400ff048b82 */ /* 0x003ee40000000a00 */
.L_x_1:
[----:B0-2---:R-:W-:Y:S01]  /*0100*/  @!P0 IMAD R3, R7, UR4, R14 ;  /* 0x0000000407038c24 */ /* 0x005fe2000f8e020e */
[----:B------:R-:W-:-:S03]  /*0110*/  UIADD3 UR4, UPT, UPT, UR4, UR5, URZ ;  /* 0x0000000504047290 */ /* 0x000fc6000fffe0ff */
[----:B---3--:R-:W-:Y:S01]  /*0120*/  @!P0 IMAD.WIDE R2, R3, 0x4, R4 ;  /* 0x0000000403028825 */ /* 0x008fe200078e0204 */
[----:B------:R-:W-:-:S04]  /*0130*/  UISETP.GE.AND UP0, UPT, UR4, UR8, UPT ;  /* 0x000000080400728c */ /* 0x000fc8000bf06270 */
[----:B------:R0:W-:Y:S05]  /*0140*/  @!P0 STG.E desc[UR6][R2.64], RZ ;  /* 0x000000ff02008986 */ /* 0x0001ea000c101906 */
[----:B------:R-:W-:Y:S05]  /*0150*/  BRA.U !UP0, `(.L_x_1) ;  /* 0xfffffffd08e87547 */ /* 0x000fea000b83ffff */
[----:B------:R-:W-:Y:S05]  /*0160*/  EXIT ;  /* 0x000000000000794d */ /* 0x000fea0003800000 */
.L_x_0:
[C---:B------:R-:W-:Y:S02]  /*0170*/  LOP3.LUT R15, R17.reuse, 0x7ffffff8, RZ, 0xc0, !PT ;  /* 0x7ffffff8110f7812 */ /* 0x040fe400078ec0ff */
[C---:B------:R-:W-:Y:S02]  /*0180*/  LOP3.LUT R16, R17.reuse, 0x7, RZ, 0xc0, !PT ;  /* 0x0000000711107812 */ /* 0x040fe400078ec0ff */
[----:B------:R-:W-:Y:S02]  /*0190*/  LOP3.LUT R17, R17, 0x3, RZ, 0xc0, !PT ;  /* 0x0000000311117812 */ /* 0x000fe400078ec0ff */
[----:B------:R-:W-:-:S07]  /*01a0*/  IADD3 R18, PT, PT, -R15, RZ, RZ ;  /* 0x000000ff0f127210 */ /* 0x000fce0007ffe1ff */
.L_x_8:
[----:B0-----:R-:W0:Y:S01]  /*01b0*/  LDC R19, c[0x0][0x3a0] ;  /* 0x0000e800ff137b82 */ /* 0x001e220000000800 */
[----:B------:R-:W-:Y:S01]  /*01c0*/  BSSY.RECONVERGENT B0, `(.L_x_2) ;  /* 0x0000070000007945 */ /* 0x000fe20003800200 */
[----:B0-----:R-:W-:-:S13]  /*01d0*/  ISETP.GE.AND P0, PT, R14, R19, PT ;  /* 0x000000130e00720c */ /* 0x001fda0003f06270 */
[----:B------:R-:W-:Y:S05]  /*01e0*/  @P0 BRA `(.L_x_3) ;  /* 0x0000000400b40947 */ /* 0x000fea0003800000 */
[----:B------:R-:W0:Y:S01]  /*01f0*/  LDC R20, c[0x0][0x39c] ;  /* 0x0000e700ff147b82 */ /* 0x000e220000000800 */
[----:B------:R-:W-:Y:S01]  /*0200*/  HFMA2 R27, -RZ, RZ, 0, 0 ;  /* 0x00000000ff1b7431 */ /* 0x000fe200000001ff */
[----:B------:R-:W-:Y:S02]  /*0210*/  MOV R0, RZ ;  /* 0x000000ff00007202 */ /* 0x000fe40000000f00 */
[C---:B0-----:R-:W-:Y:S01]  /*0220*/  ISETP.GE.U32.AND P0, PT, R20.reuse, 0x8, PT ;  /* 0x000000081400780c */ /* 0x041fe20003f06070 */
[----:B------:R-:W-:-:S12]  /*0230*/  IMAD R21, R20, UR4, RZ ;  /* 0x0000000414157c24 */ /* 0x000fd8000f8e02ff */
[----:B------:R-:W-:Y:S05]  /*0240*/  @!P0 BRA `(.L_x_4) ;  /* 0x0000000000b48947 */ /* 0x000fea0003800000 */
[----:B------:R-:W-:Y:S02]  /*0250*/  MOV R27, RZ ;  /* 0x000000ff001b7202 */ /* 0x000fe40000000f00 */
[----:B------:R-:W-:Y:S02]  /*0260*/  MOV R23, R21 ;  /* 0x0000001500177202 */ /* 0x000fe40000000f00 */
[----:B------:R-:W-:Y:S02]  /*0270*/  MOV R22, R14 ;  /* 0x0000000e00167202 */ /* 0x000fe40000000f00 */
[----:B------:R-:W-:-:S07]  /*0280*/  MOV R24, R18 ;  /* 0x0000001200187202 */ /* 0x000fce0000000f00 */
.L_x_5:
[----:B------:R-:W0:Y:S08]  /*0290*/  LDC.64 R2, c[0x0][0x380] ;  /* 0x0000e000ff027b82 */ /* 0x000e300000000a00 */
[----:B------:R-:W1:Y:S01]  /*02a0*/  LDC.64 R8, c[0x0][0x388] ;  /* 0x0000e200ff087b82 */ /* 0x000e620000000a00 */
[----:B0-----:R-:W-:-:S05]  /*02b0*/  IMAD.WIDE R2, R23, 0x4, R2 ;  /* 0x0000000417027825 */ /* 0x001fca00078e0202 */
[----:B------:R-:W2:Y:S01]  /*02c0*/  LDG.E R28, desc[UR6][R2.64] ;  /* 0x00000006021c7981 */ /* 0x000ea2000c1e1900 */
[----:B-1----:R-:W-:-:S03]  /*02d0*/  IMAD.WIDE R8, R22, 0x4, R8 ;  /* 0x0000000416087825 */ /* 0x002fc600078e0208 */
[----:B------:R-:W3:Y:S04]  /*02e0*/  LDG.E R25, desc[UR6][R2.64+0x4] ;  /* 0x0000040602197981 */ /* 0x000ee8000c1e1900 */
[----:B------:R0:W2:Y:S01]  /*02f0*/  LDG.E R29, desc[UR6][R8.64] ;  /* 0x00000006081d7981 */ /* 0x0000a2000c1e1900 */
[----:B------:R-:W-:-:S03]  /*0300*/  IMAD.WIDE R12, R19, 0x4, R8 ;  /* 0x00000004130c7825 */ /* 0x000fc600078e0208 */
[----:B------:R-:W4:Y:S04]  /*0310*/  LDG.E R0, desc[UR6][R2.64+0x8] ;  /* 0x0000080602007981 */ /* 0x000f28000c1e1900 */
[----:B------:R1:W3:Y:S01]  /*0320*/  LDG.E R26, desc[UR6][R12.64] ;  /* 0x000000060c1a7981 */ /* 0x0002e2000c1e1900 */
[----:B------:R-:W-:-:S04]  /*0330*/  IMAD.WIDE R10, R19, 0x4, R12 ;  /* 0x00000004130a7825 */ /* 0x000fc800078e020c */
[C---:B------:R-:W-:Y:S02]  /*0340*/  IMAD.WIDE R6, R19.reuse, 0x4, R10 ;  /* 0x0000000413067825 */ /* 0x040fe400078e020a */
[----:B------:R-:W4:Y:S02]  /*0350*/  LDG.E R11, desc[UR6][R10.64] ;  /* 0x000000060a0b7981 */ /* 0x000f24000c1e1900 */
[----:B------:R-:W-:-:S04]  /*0360*/  IMAD.WIDE R4, R19, 0x4, R6 ;  /* 0x0000000413047825 */ /* 0x000fc800078e0206 */
[C---:B0-----:R-:W-:Y:S01]  /*0370*/  IMAD.WIDE R8, R19.reuse, 0x4, R4 ;  /* 0x0000000413087825 */ /* 0x041fe200078e0204 */
[----:B------:R0:W5:Y:S04]  /*0380*/  LDG.E R10, desc[UR6][R6.64] ;  /* 0x00000006060a7981 */ /* 0x000168000c1e1900 */
[----:B------:R-:W5:Y:S01]  /*0390*/  LDG.E R4, desc[UR6][R4.64] ;  /* 0x0000000604047981 */ /* 0x000f62000c1e1900 */
[----:B-1----:R-:W-:-:S03]  /*03a0*/  IMAD.WIDE R12, R19, 0x4, R8 ;  /* 0x00000004130c7825 */ /* 0x002fc600078e0208 */
[----:B------:R-:W5:Y:S01]  /*03b0*/  LDG.E R9, desc[UR6][R8.64] ;  /* 0x0000000608097981 */ /* 0x000f62000c1e1900 */
[----:B0-----:R-:W-:-:S03]  /*03c0*/  IMAD.WIDE R6, R19, 0x4, R12 ;  /* 0x0000000413067825 */ /* 0x001fc600078e020c */
[----:B------:R-:W5:Y:S04]  /*03d0*/  LDG.E R5, desc[UR6][R2.64+0x18] ;  /* 0x0000180602057981 */ /* 0x000f68000c1e1900 */
[----:B------:R-:W5:Y:S04]  /*03e0*/  LDG.E R8, desc[UR6][R2.64+0x1c] ;  /* 0x00001c0602087981 */ /* 0x000f68000c1e1900 */
[----:B------:R-:W5:Y:S01]  /*03f0*/  LDG.E R6, desc[UR6][R6.64] ;  /* 0x0000000606067981 */ /* 0x000f62000c1e1900 */
[----:B--2---:R-:W-:-:S03]  /*0400*/  FFMA R28, R28, R29, R27 ;  /* 0x0000001d1c1c7223 */ /* 0x004fc6000000001b */
[----:B------:R-:W5:Y:S04]  /*0410*/  LDG.E R27, desc[UR6][R2.64+0xc] ;  /* 0x00000c06021b7981 */ /* 0x000f68000c1e1900 */
[----:B------:R-:W2:Y:S01]  /*0420*/  LDG.E R29, desc[UR6][R2.64+0x10] ;  /* 0x00001006021d7981 */ /* 0x000ea2000c1e1900 */
[----:B---3--:R-:W-:-:S03]  /*0430*/  FFMA R25, R25, R26, R28 ;  /* 0x0000001a19197223 */ /* 0x008fc6000000001c */
[----:B------:R-:W3:Y:S04]  /*0440*/  LDG.E R28, desc[UR6][R2.64+0x14] ;  /* 0x00001406021c7981 */ /* 0x000ee8000c1e1900 */
[----:B------:R-:W3:Y:S01]  /*0450*/  LDG.E R26, desc[UR6][R12.64] ;  /* 0x000000060c1a7981 */ /* 0x000ee2000c1e1900 */
[----:B------:R-:W-:Y:S01]  /*0460*/  IADD3 R24, PT, PT, R24, 0x8, RZ ;  /* 0x0000000818187810 */ /* 0x000fe20007ffe0ff */
[----:B----4-:R-:W-:-:S03]  /*0470*/  FFMA R0, R0, R11, R25 ;  /* 0x0000000b00007223 */ /* 0x010fc60000000019 */
[----:B------:R-:W-:Y:S02]  /*0480*/  ISETP.NE.AND P0, PT, R24, RZ, PT ;  /* 0x000000ff1800720c */ /* 0x000fe40003f05270 */
[----:B------:R-:W-:Y:S02]  /*0490*/  IADD3 R23, PT, PT, R23, 0x8, RZ ;  /* 0x0000000817177810 */ /* 0x000fe40007ffe0ff */
[----:B------:R-:W-:Y:S01]  /*04a0*/  LEA R22, R19, R22, 0x3 ;  /* 0x0000001613167211 */ /* 0x000fe200078e18ff */
[----:B-----5:R-:W-:-:S04]  /*04b0*/  FFMA R0, R27, R10, R0 ;  /* 0x0000000a1b007223 */ /* 0x020fc80000000000 */
[----:B--2---:R-:W-:-:S04]  /*04c0*/  FFMA R29, R29, R4, R0 ;  /* 0x000000041d1d7223 */ /* 0x004fc80000000000 */
[----:B---3--:R-:W-:-:S04]  /*04d0*/  FFMA R28, R28, R9, R29 ;  /* 0x000000091c1c7223 */ /* 0x008fc8000000001d */
[----:B------:R-:W-:-:S04]  /*04e0*/  FFMA R5, R5, R26, R28 ;  /* 0x0000001a05057223 */ /* 0x000fc8000000001c */
[----:B------:R-:W-:Y:S01]  /*04f0*/  FFMA R27, R8, R6, R5 ;  /* 0x00000006081b7223 */ /* 0x000fe20000000005 */
[----:B------:R-:W-:Y:S06]  /*0500*/  @P0 BRA `(.L_x_5) ;  /* 0xfffffffc00600947 */ /* 0x000fec000383ffff */
[----:B------:R-:W-:-:S07]  /*0510*/  MOV R0, R15 ;  /* 0x0000000f00007202 */ /* 0x000fce0000000f00 */
.L_x_4:
[----:B------:R-:W-:-:S13]  /*0520*/  ISETP.NE.AND P0, PT, R16, RZ, PT ;  /* 0x000000ff1000720c */ /* 0x000fda0003f05270 */
[----:B------:R-:W-:Y:S05]  /*0530*/  @!P0 BRA `(.L_x_6) ;  /* 0x0000000000d08947 */ /* 0x000fea0003800000 */
[----:B------:R-:W-:Y:S02]  /*0540*/  IADD3 R2, PT, PT, R16, -0x1, RZ ;  /* 0xffffffff10027810 */ /* 0x000fe40007ffe0ff */
[----:B------:R-:W-:Y:S02]  /*0550*/  ISETP.NE.AND P1, PT, R17, RZ, PT ;  /* 0x000000ff1100720c */ /* 0x000fe40003f25270 */
[----:B------:R-:W-:-:S13]  /*0560*/  ISETP.GE.U32.AND P0, PT, R2, 0x3, PT ;  /* 0x000000030200780c */ /* 0x000fda0003f06070 */
[----:B------:R-:W-:Y:S05]  /*0570*/  @!P0 BRA `(.L_x_7) ;  /* 0x0000000000588947 */ /* 0x000fea0003800000 */
[----:B------:R-:W0:Y:S01]  /*0580*/  LDC.64 R4, c[0x0][0x388] ;  /* 0x0000e200ff047b82 */ /* 0x000e220000000a00 */
[----:B------:R-:W-:Y:S01]  /*0590*/  IMAD R9, R0, R19, R14 ;  /* 0x0000001300097224 */ /* 0x000fe200078e020e */
[----:B------:R-:W-:-:S06]  /*05a0*/  IADD3 R7, PT, PT, R21, R0, RZ ;  /* 0x0000000015077210 */ /* 0x000fcc0007ffe0ff */
[----:B------:R-:W1:Y:S01]  /*05b0*/  LDC.64 R2, c[0x0][0x380] ;  /* 0x0000e000ff027b82 */ /* 0x000e620000000a00 */
[----:B0-----:R-:W-:-:S04]  /*05c0*/  IMAD.WIDE R4, R9, 0x4, R4 ;  /* 0x0000000409047825 */ /* 0x001fc800078e0204 */
[----:B-1----:R-:W-:-:S04]  /*05d0*/  IMAD.WIDE R2, R7, 0x4, R2 ;  /* 0x0000000407027825 */ /* 0x002fc800078e0202 */
[C---:B------:R-:W-:Y:S01]  /*05e0*/  IMAD.WIDE R6, R19.reuse, 0x4, R4 ;  /* 0x0000000413067825 */ /* 0x040fe200078e0204 */
[----:B------:R-:W2:Y:S04]  /*05f0*/  LDG.E R12, desc[UR6][R2.64] ;  /* 0x00000006020c7981 */ /* 0x000ea8000c1e1900 */
[----:B------:R-:W2:Y:S01]  /*0600*/  LDG.E R4, desc[UR6][R4.64] ;  /* 0x0000000604047981 */ /* 0x000ea2000c1e1900 */
[----:B------:R-:W-:-:S03]  /*0610*/  IMAD.WIDE R8, R19, 0x4, R6 ;  /* 0x0000000413087825 */ /* 0x000fc600078e0206 */
[----:B------:R-:W3:Y:S04]  /*0620*/  LDG.E R6, desc[UR6][R6.64] ;  /* 0x0000000606067981 */ /* 0x000ee8000c1e1900 */
[----:B------:R-:W3:Y:S01]  /*0630*/  LDG.E R13, desc[UR6][R2.64+0x4] ;  /* 0x00000406020d7981 */ /* 0x000ee2000c1e1900 */
[----:B------:R-:W-:-:S03]  /*0640*/  IMAD.WIDE R10, R19, 0x4, R8 ;  /* 0x00000004130a7825 */ /* 0x000fc600078e0208 */
[----:B------:R-:W4:Y:S04]  /*0650*/  LDG.E R22, desc[UR6][R8.64] ;  /* 0x0000000608167981 */ /* 0x000f28000c1e1900 */
[----:B------:R-:W4:Y:S04]  /*0660*/  LDG.E R23, desc[UR6][R2.64+0x8] ;  /* 0x0000080602177981 */ /* 0x000f28000c1e1900 */
[----:B------:R-:W5:Y:S04]  /*0670*/  LDG.E R25, desc[UR6][R2.64+0xc] ;  /* 0x00000c0602197981 */ /* 0x000f68000c1e1900 */
[----:B------:R-:W5:Y:S01]  /*0680*/  LDG.E R10, desc[UR6][R10.64] ;  /* 0x000000060a0a7981 */ /* 0x000f62000c1e1900 */
[----:B------:R-:W-:Y:S01]  /*0690*/  IADD3 R0, PT, PT, R0, 0x4, RZ ;  /* 0x0000000400007810 */ /* 0x000fe20007ffe0ff */
[----:B--2---:R-:W-:-:S04]  /*06a0*/  FFMA R12, R12, R4, R27 ;  /* 0x000000040c0c7223 */ /* 0x004fc8000000001b */
[----:B---3--:R-:W-:-:S04]  /*06b0*/  FFMA R12, R13, R6, R12 ;  /* 0x000000060d0c7223 */ /* 0x008fc8000000000c */
[----:B----4-:R-:W-:-:S04]  /*06c0*/  FFMA R12, R23, R22, R12 ;  /* 0x00000016170c7223 */ /* 0x010fc8000000000c */
[----:B-----5:R-:W-:-:S07]  /*06d0*/  FFMA R27, R25, R10, R12 ;  /* 0x0000000a191b7223 */ /* 0x020fce000000000c */
.L_x_7:
[----:B------:R-:W-:Y:S05]  /*06e0*/  @!P1 BRA `(.L_x_6) ;  /* 0x0000000000649947 */ /* 0x000fea0003800000 */
[----:B------:R-:W0:Y:S01]  /*06f0*/  LDC.64 R8, c[0x0][0x388] ;  /* 0x0000e200ff087b82 */ /* 0x000e220000000a00 */
[----:B------:R-:W-:Y:S02]  /*0700*/  ISETP.NE.AND P0, PT, R17, 0x1, PT ;  /* 0x000000011100780c */ /* 0x000fe40003f05270 */
[----:B------:R-:W-:-:S05]  /*0710*/  LOP3.LUT P1, RZ, R20, 0x1, RZ, 0xc0, !PT ;  /* 0x0000000114ff7812 */ /* 0x000fca000782c0ff */
[----:B------:R-:W1:Y:S06]  /*0720*/  LDC.64 R6, c[0x0][0x380] ;  /* 0x0000e000ff067b82 */ /* 0x000e6c0000000a00 */
[C---:B------:R-:W-:Y:S01]  /*0730*/  @P0 IMAD R13, R0.reuse, R19, R14 ;  /* 0x00000013000d0224 */ /* 0x040fe200078e020e */
[----:B------:R-:W-:Y:S01]  /*0740*/  @P0 IADD3 R11, PT, PT, R21, R0, RZ ;  /* 0x00000000150b0210 */ /* 0x000fe20007ffe0ff */
[----:B------:R-:W2:Y:S01]  /*0750*/  LDC.64 R2, c[0x0][0x380] ;  /* 0x0000e000ff027b82 */ /* 0x000ea20000000a00 */
[----:B------:R-:W-:-:S04]  /*0760*/  @P0 IADD3 R0, PT, PT, R0, 0x2, RZ ;  /* 0x0000000200000810 */ /* 0x000fc80007ffe0ff */
[----:B------:R-:W-:-:S03]  /*0770*/  @P1 IADD3 R21, PT, PT, R21, R0, RZ ;  /* 0x0000000015151210 */ /* 0x000fc60007ffe0ff */
[----:B------:R-:W3:Y:S01]  /*0780*/  LDC.64 R4, c[0x0][0x388] ;  /* 0x0000e200ff047b82 */ /* 0x000ee20000000a00 */
[----:B0-----:R-:W-:-:S04]  /*0790*/  @P0 IMAD.WIDE R8, R13, 0x4, R8 ;  /* 0x000000040d080825 */ /* 0x001fc800078e0208 */
[----:B------:R-:W-:Y:S01]  /*07a0*/  @P1 IMAD R13, R0, R19, R14 ;  /* 0x00000013000d1224 */ /* 0x000fe200078e020e */
[----:B------:R-:W4:Y:S01]  /*07b0*/  @P0 LDG.E R12, desc[UR6][R8.64] ;  /* 0x00000006080c0981 */ /* 0x000f22000c1e1900 */
[----:B-1----:R-:W-:-:S04]  /*07c0*/  @P0 IMAD.WIDE R6, R11, 0x4, R6 ;  /* 0x000000040b060825 */ /* 0x002fc800078e0206 */
[----:B------:R-:W-:Y:S01]  /*07d0*/  @P0 IMAD.WIDE R10, R19, 0x4, R8 ;  /* 0x00000004130a0825 */ /* 0x000fe200078e0208 */
[----:B------:R-:W4:Y:S03]  /*07e0*/  @P0 LDG.E R0, desc[UR6][R6.64] ;  /* 0x0000000606000981 */ /* 0x000f26000c1e1900 */
[----:B--2---:R-:W-:Y:S01]  /*07f0*/  @P1 IMAD.WIDE R2, R21, 0x4, R2 ;  /* 0x0000000415021825 */ /* 0x004fe200078e0202 */
[----:B------:R-:W2:Y:S04]  /*0800*/  @P0 LDG.E R23, desc[UR6][R6.64+0x4] ;  /* 0x0000040606170981 */ /* 0x000ea8000c1e1900 */
[----:B------:R-:W2:Y:S01]  /*0810*/  @P0 LDG.E R10, desc[UR6][R10.64] ;  /* 0x000000060a0a0981 */ /* 0x000ea2000c1e1900 */
[----:B---3--:R-:W-:-:S03]  /*0820*/  @P1 IMAD.WIDE R4, R13, 0x4, R4 ;  /* 0x000000040d041825 */ /* 0x008fc600078e0204 */
[----:B------:R-:W3:Y:S04]  /*0830*/  @P1 LDG.E R2, desc[UR6][R2.64] ;  /* 0x0000000602021981 */ /* 0x000ee8000c1e1900 */
[----:B------:R-:W3:Y:S01]  /*0840*/  @P1 LDG.E R4, desc[UR6][R4.64] ;  /* 0x0000000604041981 */ /* 0x000ee2000c1e1900 */
[----:B----4-:R-:W-:-:S04]  /*0850*/  @P0 FFMA R0, R0, R12, R27 ;  /* 0x0000000c00000223 */ /* 0x010fc8000000001b */
[----:B--2---:R-:W-:-:S04]  /*0860*/  @P0 FFMA R27, R23, R10, R0 ;  /* 0x0000000a171b0223 */ /* 0x004fc80000000000 */
[----:B---3--:R-:W-:-:S07]  /*0870*/  @P1 FFMA R27, R2, R4, R27 ;  /* 0x00000004021b1223 */ /* 0x008fce000000001b */
.L_x_6:
[----:B------:R-:W0:Y:S01]  /*0880*/  LDC.64 R2, c[0x0][0x390] ;  /* 0x0000e400ff027b82 */ /* 0x000e220000000a00 */
[----:B------:R-:W-:-:S04]  /*0890*/  IMAD R19, R19, UR4, R14 ;  /* 0x0000000413137c24 */ /* 0x000fc8000f8e020e */
[----:B0-----:R-:W-:-:S05]  /*08a0*/  IMAD.WIDE R2, R19, 0x4, R2 ;  /* 0x0000000413027825 */ /* 0x001fca00078e0202 */
[----:B------:R0:W-:Y:S02]  /*08b0*/  STG.E desc[UR6][R2.64], R27 ;  /* 0x0000001b02007986 */ /* 0x0001e4000c101906 */
.L_x_3:
[----:B------:R-:W-:Y:S05]  /*08c0*/  BSYNC.RECONVERGENT B0 ;  /* 0x0000000000007941 */ /* 0x000fea0003800200 */
.L_x_2:
[----:B------:R-:W1:Y:S01]  /*08d0*/  LDCU UR5, c[0x0][0x3a4] ;  /* 0x00007480ff0577ac */ /* 0x000e620008000800 */
[----:B------:R-:W2:Y:S01]  /*08e0*/  LDCU UR8, c[0x0][0x398] ;  /* 0x00007300ff0877ac */ /* 0x000ea20008000800 */
[----:B-1----:R-:W-:-:S04]  /*08f0*/  UIADD3 UR4, UPT, UPT, UR4, UR5, URZ ;  /* 0x0000000504047290 */ /* 0x002fc8000fffe0ff */
[----:B--2---:R-:W-:-:S09]  /*0900*/  UISETP.GE.AND UP0, UPT, UR4, UR8, UPT ;  /* 0x000000080400728c */ /* 0x004fd2000bf06270 */
[----:B------:R-:W-:Y:S05]  /*0910*/  BRA.U !UP0, `(.L_x_8) ;  /* 0xfffffff908247547 */ /* 0x000fea000b83ffff */
[----:B------:R-:W-:Y:S05]  /*0920*/  EXIT ;  /* 0x000000000000794d */ /* 0x000fea0003800000 */
.L_x_9:
[----:B------:R-:W-:-:S00]  /*0930*/  BRA `(.L_x_9) ;  /* 0xfffffffc00fc7947 */ /* 0x000fc0000383ffff */
[----:B------:R-:W-:-:S00]  /*0940*/  NOP ;  /* 0x0000000000007918 */ /* 0x000fc00000000000 */
        /* <DEDUP_REMOVED lines=11> */
.L_x_10:


//--------------------- .nv.shared.reserved.0     --------------------------
	.section	.nv.shared.reserved.0,"aw",@nobits
	.weak		__nv_reservedSMEM_offset_0_alias
	.size		__nv_reservedSMEM_offset_0_alias, 0, 64
	.other		__nv_reservedSMEM_offset_0_alias,@"STO_CUDA_RESERVED_SHARED STV_DEFAULT"
__nv_reservedSMEM_offset_0_alias:
	.zero		0
	.zero		64


//--------------------- .nv.constant0._Z24persistent_matmul_kernelPKfS0_Pfiiii --------------------------
	.section	.nv.constant0._Z24persistent_matmul_kernelPKfS0_Pfiiii,"a",@progbits
	.sectionflags	@""
	.align	4
.nv.constant0._Z24persistent_matmul_kernelPKfS0_Pfiiii:
	.zero		936


//--------------------- SYMBOLS --------------------------

	.type		.nv.reservedSmem.offset0,@object
	.size		.nv.reservedSmem.offset0,0x4
